	.headerflags	@"EF_CUDA_TEXMODE_UNIFIED EF_CUDA_64BIT_ADDRESS EF_CUDA_ACCELERATORS EF_CUDA_SM90 EF_CUDA_VIRTUAL_SM(EF_CUDA_SM90)"
	.elftype	@"ET_EXEC"


//--------------------- .nv.info                  --------------------------
	.section	.nv.info,"",@"SHT_CUDA_INFO"
	.align	4


	//----- nvinfo : EIATTR_REGCOUNT
	.align		4
        /*0000*/ 	.byte	0x04, 0x2f
        /*0002*/ 	.short	(.L_1 - .L_0)
	.align		4
.L_0:
        /*0004*/ 	.word	index@(triton_poi_fused_cat_13)
        /*0008*/ 	.word	0x0000001a


	//----- nvinfo : EIATTR_MIN_STACK_SIZE
	.align		4
.L_1:
        /*000c*/ 	.byte	0x04, 0x12
        /*000e*/ 	.short	(.L_3 - .L_2)
	.align		4
.L_2:
        /*0010*/ 	.word	index@(triton_poi_fused_cat_13)
        /*0014*/ 	.word	0x00000000


	//----- nvinfo : EIATTR_FRAME_SIZE
	.align		4
.L_3:
        /*0018*/ 	.byte	0x04, 0x11
        /*001a*/ 	.short	(.L_5 - .L_4)
	.align		4
.L_4:
        /*001c*/ 	.word	index@(triton_poi_fused_cat_13)
        /*0020*/ 	.word	0x00000000


	//----- nvinfo : EIATTR_MIN_STACK_SIZE
	.align		4
.L_5:
        /*0024*/ 	.byte	0x04, 0x12
        /*0026*/ 	.short	(.L_7 - .L_6)
	.align		4
.L_6:
        /*0028*/ 	.word	index@(triton_poi_fused_cat_13)
        /*002c*/ 	.word	0x00000000
.L_7:


//--------------------- .nv.info.triton_poi_fused_cat_13 --------------------------
	.section	.nv.info.triton_poi_fused_cat_13,"",@"SHT_CUDA_INFO"
	.sectionflags	@""
	.align	4


	//----- nvinfo : EIATTR_CUDA_API_VERSION
	.align		4
        /*0000*/ 	.byte	0x04, 0x37
        /*0002*/ 	.short	(.L_9 - .L_8)
.L_8:
        /*0004*/ 	.word	0x0000007c


	//----- nvinfo : EIATTR_KPARAM_INFO
	.align		4
.L_9:
        /*0008*/ 	.byte	0x04, 0x17
        /*000a*/ 	.short	(.L_11 - .L_10)
.L_10:
        /*000c*/ 	.word	0x00000000
        /*0010*/ 	.short	0x0007
        /*0012*/ 	.short	0x0038
        /*0014*/ 	.byte	0x00, 0xf0, 0x11, 0x00


	//----- nvinfo : EIATTR_KPARAM_INFO
	.align		4
.L_11:
        /*0018*/ 	.byte	0x04, 0x17
        /*001a*/ 	.short	(.L_13 - .L_12)
.L_12:
        /*001c*/ 	.word	0x00000000
        /*0020*/ 	.short	0x0006
        /*0022*/ 	.short	0x0030
        /*0024*/ 	.byte	0x00, 0xf4, 0x21, 0x00


	//----- nvinfo : EIATTR_KPARAM_INFO
	.align		4
.L_13:
        /*0028*/ 	.byte	0x04, 0x17
        /*002a*/ 	.short	(.L_15 - .L_14)
.L_14:
        /*002c*/ 	.word	0x00000000
        /*0030*/ 	.short	0x0005
        /*0032*/ 	.short	0x0028
        /*0034*/ 	.byte	0x00, 0xf4, 0x21, 0x00


	//----- nvinfo : EIATTR_KPARAM_INFO
	.align		4
.L_15:
        /*0038*/ 	.byte	0x04, 0x17
        /*003a*/ 	.short	(.L_17 - .L_16)
.L_16:
        /*003c*/ 	.word	0x00000000
        /*0040*/ 	.short	0x0004
        /*0042*/ 	.short	0x0020
        /*0044*/ 	.byte	0x00, 0xf4, 0x21, 0x00


	//----- nvinfo : EIATTR_KPARAM_INFO
	.align		4
.L_17:
        /*0048*/ 	.byte	0x04, 0x17
        /*004a*/ 	.short	(.L_19 - .L_18)
.L_18:
        /*004c*/ 	.word	0x00000000
        /*0050*/ 	.short	0x0003
        /*0052*/ 	.short	0x0018
        /*0054*/ 	.byte	0x00, 0xf4, 0x21, 0x00


	//----- nvinfo : EIATTR_KPARAM_INFO
	.align		4
.L_19:
        /*0058*/ 	.byte	0x04, 0x17
        /*005a*/ 	.short	(.L_21 - .L_20)
.L_20:
        /*005c*/ 	.word	0x00000000
        /*0060*/ 	.short	0x0002
        /*0062*/ 	.short	0x0010
        /*0064*/ 	.byte	0x00, 0xf4, 0x21, 0x00


	//----- nvinfo : EIATTR_KPARAM_INFO
	.align		4
.L_21:
        /*0068*/ 	.byte	0x04, 0x17
        /*006a*/ 	.short	(.L_23 - .L_22)
.L_22:
        /*006c*/ 	.word	0x00000000
        /*0070*/ 	.short	0x0001
        /*0072*/ 	.short	0x0008
        /*0074*/ 	.byte	0x00, 0xf4, 0x21, 0x00


	//----- nvinfo : EIATTR_KPARAM_INFO
	.align		4
.L_23:
        /*0078*/ 	.byte	0x04, 0x17
        /*007a*/ 	.short	(.L_25 - .L_24)
.L_24:
        /*007c*/ 	.word	0x00000000
        /*0080*/ 	.short	0x0000
        /*0082*/ 	.short	0x0000
        /*0084*/ 	.byte	0x00, 0xf4, 0x21, 0x00


	//----- nvinfo : EIATTR_SPARSE_MMA_MASK
	.align		4
.L_25:
        /*0088*/ 	.byte	0x03, 0x50
        /*008a*/ 	.short	0x0000


	//----- nvinfo : EIATTR_MAXREG_COUNT
	.align		4
        /*008c*/ 	.byte	0x03, 0x1b
        /*008e*/ 	.short	0x00ff


	//----- nvinfo : EIATTR_EXIT_INSTR_OFFSETS
	.align		4
        /*0090*/ 	.byte	0x04, 0x1c
        /*0092*/ 	.short	(.L_27 - .L_26)


	//   ....[0]....
.L_26:
        /*0094*/ 	.word	0x00000610


	//   ....[1]....
        /*0098*/ 	.word	0x00000630


	//----- nvinfo : EIATTR_REQNTID
	.align		4
.L_27:
        /*009c*/ 	.byte	0x04, 0x10
        /*009e*/ 	.short	(.L_29 - .L_28)
.L_28:
        /*00a0*/ 	.word	0x00000080
        /*00a4*/ 	.word	0x00000001
        /*00a8*/ 	.word	0x00000001


	//----- nvinfo : EIATTR_CBANK_PARAM_SIZE
	.align		4
.L_29:
        /*00ac*/ 	.byte	0x03, 0x19
        /*00ae*/ 	.short	0x003c


	//----- nvinfo : EIATTR_PARAM_CBANK
	.align		4
        /*00b0*/ 	.byte	0x04, 0x0a
        /*00b2*/ 	.short	(.L_31 - .L_30)
	.align		4
.L_30:
        /*00b4*/ 	.word	index@(.nv.constant0.triton_poi_fused_cat_13)
        /*00b8*/ 	.short	0x0210
        /*00ba*/ 	.short	0x003c


	//----- nvinfo : EIATTR_SW_WAR
	.align		4
.L_31:
        /*00bc*/ 	.byte	0x04, 0x36
        /*00be*/ 	.short	(.L_33 - .L_32)
.L_32:
        /*00c0*/ 	.word	0x00000008
.L_33:


//--------------------- .nv.callgraph             --------------------------
	.section	.nv.callgraph,"",@"SHT_CUDA_CALLGRAPH"
	.align	4
	.sectionentsize	8
	.align		4
        /*0000*/ 	.word	0x00000000
	.align		4
        /*0004*/ 	.word	0xffffffff
	.align		4
        /*0008*/ 	.word	0x00000000
	.align		4
        /*000c*/ 	.word	0xfffffffe
	.align		4
        /*0010*/ 	.word	0x00000000
	.align		4
        /*0014*/ 	.word	0xfffffffd
	.align		4
        /*0018*/ 	.word	0x00000000
	.align		4
        /*001c*/ 	.word	0xfffffffc


//--------------------- .text.triton_poi_fused_cat_13 --------------------------
	.section	.text.triton_poi_fused_cat_13,"ax",@progbits
	.align	128
        .global         triton_poi_fused_cat_13
        .type           triton_poi_fused_cat_13,@function
        .size           triton_poi_fused_cat_13,(.L_x_1 - triton_poi_fused_cat_13)
        .other          triton_poi_fused_cat_13,@"STO_CUDA_ENTRY STV_DEFAULT"
triton_poi_fused_cat_13:
.text.triton_poi_fused_cat_13:
[----:B------:R-:W0:Y:S02]  /*0000*/  LDC R1, c[0x0][0x28] ;  /* 0x00000a00ff017b82 */ /* 0x000e240000000800 */
[----:B------:R-:W1:Y:S01]  /*0010*/  S2R R0, SR_TID.X ;  /* 0x0000000000007919 */ /* 0x000e620000002100 */
[----:B------:R-:W2:Y:S01]  /*0020*/  LDC.64 R12, c[0x0][0x210] ;  /* 0x00008400ff0c7b82 */ /* 0x000ea20000000a00 */
[----:B------:R-:W-:Y:S01]  /*0030*/  ULDC.64 UR4, c[0x0][0x208] ;  /* 0x0000820000047ab9 */ /* 0x000fe20000000a00 */
[----:B------:R-:W3:Y:S06]  /*0040*/  S2R R3, SR_CTAID.X ;  /* 0x0000000000037919 */ /* 0x000eec0000002500 */
[----:B------:R-:W4:Y:S01]  /*0050*/  LDC.64 R10, c[0x0][0x218] ;  /* 0x00008600ff0a7b82 */ /* 0x000f220000000a00 */
[----:B-1----:R-:W-:-:S05]  /*0060*/  LOP3.LUT R0, R0, 0x7f, RZ, 0xc0, !PT ;  /* 0x0000007f00007812 */ /* 0x002fca00078ec0ff */
[----:B---3--:R-:W-:-:S04]  /*0070*/  IMAD R0, R3, 0x80, R0 ;  /* 0x0000008003007824 */ /* 0x008fc800078e0200 */
[----:B------:R-:W-:-:S05]  /*0080*/  IMAD.HI R15, R0, 0x2fa0be83, RZ ;  /* 0x2fa0be83000f7827 */ /* 0x000fca00078e02ff */
[----:B------:R-:W-:-:S04]  /*0090*/  SHF.R.U32.HI R2, RZ, 0x1f, R15 ;  /* 0x0000001fff027819 */ /* 0x000fc8000001160f */
[----:B------:R-:W-:-:S05]  /*00a0*/  LEA.HI.SX32 R15, R15, R2, 0x1a ;  /* 0x000000020f0f7211 */ /* 0x000fca00078fd2ff */
[----:B------:R-:W-:-:S05]  /*00b0*/  IMAD R2, R15, -0x158, R0 ;  /* 0xfffffea80f027824 */ /* 0x000fca00078e0200 */
[----:B------:R-:W-:-:S05]  /*00c0*/  PRMT R3, R2, 0x9910, RZ ;  /* 0x0000991002037816 */ /* 0x000fca00000000ff */
[----:B------:R-:W-:-:S05]  /*00d0*/  IMAD R3, R3, -0x3cf3, RZ ;  /* 0xffffc30d03037824 */ /* 0x000fca00078e02ff */
[----:B------:R-:W-:-:S04]  /*00e0*/  LEA.HI.SX32 R3, R3, R2, 0x10 ;  /* 0x0000000203037211 */ /* 0x000fc800078f82ff */
[C---:B------:R-:W-:Y:S02]  /*00f0*/  LOP3.LUT R4, R3.reuse, 0xffff, RZ, 0xc0, !PT ;  /* 0x0000ffff03047812 */ /* 0x040fe400078ec0ff */
[----:B------:R-:W-:Y:S02]  /*0100*/  PRMT R5, R3, 0x9910, RZ ;  /* 0x0000991003057816 */ /* 0x000fe400000000ff */
[----:B------:R-:W-:-:S03]  /*0110*/  SHF.R.U32.HI R3, RZ, 0xf, R4 ;  /* 0x0000000fff037819 */ /* 0x000fc60000011604 */
[----:B------:R-:W-:-:S05]  /*0120*/  IMAD.MOV.U32 R4, RZ, RZ, R5 ;  /* 0x000000ffff047224 */ /* 0x000fca00078e0005 */
[----:B------:R-:W-:Y:S02]  /*0130*/  LEA.HI.SX32 R5, R4, R3, 0x1a ;  /* 0x0000000304057211 */ /* 0x000fe400078fd2ff */
[----:B------:R-:W-:Y:S02]  /*0140*/  SHF.R.S32.HI R3, RZ, 0x1f, R0 ;  /* 0x0000001fff037819 */ /* 0x000fe40000011400 */
[C---:B------:R-:W-:Y:S02]  /*0150*/  PRMT R4, R5.reuse, 0x8880, RZ ;  /* 0x0000888005047816 */ /* 0x040fe400000000ff */
[----:B------:R-:W-:Y:S02]  /*0160*/  PRMT R6, R5, 0x9910, RZ ;  /* 0x0000991005067816 */ /* 0x000fe400000000ff */
[----:B------:R-:W-:Y:S02]  /*0170*/  PRMT R4, R4, 0x7710, RZ ;  /* 0x0000771004047816 */ /* 0x000fe400000000ff */
[----:B------:R-:W-:Y:S01]  /*0180*/  LEA.HI R16, R3, R0, RZ, 0x2 ;  /* 0x0000000003107211 */ /* 0x000fe200078f10ff */
[----:B------:R-:W-:Y:S01]  /*0190*/  IMAD.MOV.U32 R3, RZ, RZ, R6 ;  /* 0x000000ffff037224 */ /* 0x000fe200078e0006 */
[----:B------:R-:W-:-:S02]  /*01a0*/  SHF.R.U32.HI R4, RZ, 0xd, R4 ;  /* 0x0000000dff047819 */ /* 0x000fc40000011604 */
[----:B------:R-:W-:Y:S01]  /*01b0*/  SHF.R.S32.HI R14, RZ, 0x2, R16 ;  /* 0x00000002ff0e7819 */ /* 0x000fe20000011410 */
[----:B------:R-:W-:Y:S01]  /*01c0*/  IMAD R3, R3, 0x54, RZ ;  /* 0x0000005403037824 */ /* 0x000fe200078e02ff */
[----:B------:R-:W-:Y:S01]  /*01d0*/  LOP3.LUT R6, R4, 0x3, RZ, 0xc0, !PT ;  /* 0x0000000304067812 */ /* 0x000fe200078ec0ff */
[----:B------:R-:W-:Y:S01]  /*01e0*/  IMAD R4, R15, 0x150, R2 ;  /* 0x000001500f047824 */ /* 0x000fe200078e0202 */
[----:B------:R-:W-:Y:S01]  /*01f0*/  LOP3.LUT R21, R16, 0xfffffffc, RZ, 0xc0, !PT ;  /* 0xfffffffc10157812 */ /* 0x000fe200078ec0ff */
[----:B------:R-:W-:Y:S02]  /*0200*/  IMAD.MOV R9, RZ, RZ, -R3 ;  /* 0x000000ffff097224 */ /* 0x000fe400078e0a03 */
[----:B------:R-:W-:Y:S02]  /*0210*/  IMAD.IADD R7, R5, 0x1, R6 ;  /* 0x0000000105077824 */ /* 0x000fe400078e0206 */
[----:B------:R-:W-:Y:S01]  /*0220*/  IMAD.HI R6, R4, 0x30c30c31, RZ ;  /* 0x30c30c3104067827 */ /* 0x000fe200078e02ff */
[----:B------:R-:W-:-:S02]  /*0230*/  PRMT R9, R9, 0x7710, RZ ;  /* 0x0000771009097816 */ /* 0x000fc400000000ff */
[----:B------:R-:W-:Y:S01]  /*0240*/  LOP3.LUT R7, R7, 0xfc, RZ, 0xc0, !PT ;  /* 0x000000fc07077812 */ /* 0x000fe200078ec0ff */
[----:B------:R-:W-:Y:S01]  /*0250*/  IMAD.HI R17, R14, 0x2fa0be83, RZ ;  /* 0x2fa0be830e117827 */ /* 0x000fe200078e02ff */
[----:B------:R-:W-:-:S03]  /*0260*/  SHF.R.U32.HI R3, RZ, 0x1f, R6 ;  /* 0x0000001fff037819 */ /* 0x000fc60000011606 */
[----:B------:R-:W-:Y:S01]  /*0270*/  IMAD.MOV R8, RZ, RZ, -R7 ;  /* 0x000000ffff087224 */ /* 0x000fe200078e0a07 */
[----:B------:R-:W-:Y:S01]  /*0280*/  LEA.HI.SX32 R7, R6, R3, 0x1a ;  /* 0x0000000306077211 */ /* 0x000fe200078fd2ff */
[----:B------:R-:W-:Y:S01]  /*0290*/  IMAD.IADD R6, R2, 0x1, R9 ;  /* 0x0000000102067824 */ /* 0x000fe200078e0209 */
[----:B------:R-:W-:Y:S02]  /*02a0*/  SHF.R.U32.HI R4, RZ, 0x1f, R17 ;  /* 0x0000001fff047819 */ /* 0x000fe40000011611 */
[----:B------:R-:W-:Y:S02]  /*02b0*/  PRMT R8, R8, 0x7710, RZ ;  /* 0x0000771008087816 */ /* 0x000fe400000000ff */
[----:B------:R-:W-:Y:S02]  /*02c0*/  LEA.HI R2, R7, R7, RZ, 0x2 ;  /* 0x0000000707027211 */ /* 0x000fe400078f10ff */
[----:B------:R-:W-:Y:S01]  /*02d0*/  PRMT R19, R6, 0x9910, RZ ;  /* 0x0000991006137816 */ /* 0x000fe200000000ff */
[----:B------:R-:W-:Y:S01]  /*02e0*/  IMAD.IADD R9, R5, 0x1, R8 ;  /* 0x0000000105097824 */ /* 0x000fe200078e0208 */
[----:B------:R-:W-:-:S02]  /*02f0*/  LOP3.LUT R8, R2, 0xfffffffc, RZ, 0xc0, !PT ;  /* 0xfffffffc02087812 */ /* 0x000fc400078ec0ff */
[----:B------:R-:W-:Y:S01]  /*0300*/  LEA.HI.SX32 R17, R17, R4, 0x1c ;  /* 0x0000000411117211 */ /* 0x000fe200078fe2ff */
[----:B------:R-:W1:Y:S01]  /*0310*/  LDC.64 R2, c[0x0][0x220] ;  /* 0x00008800ff027b82 */ /* 0x000e620000000a00 */
[----:B------:R-:W-:Y:S01]  /*0320*/  LOP3.LUT R20, R9, 0xffff, RZ, 0xc0, !PT ;  /* 0x0000ffff09147812 */ /* 0x000fe200078ec0ff */
[----:B------:R-:W-:Y:S02]  /*0330*/  IMAD.IADD R18, R7, 0x1, -R8 ;  /* 0x0000000107127824 */ /* 0x000fe400078e0a08 */
[----:B------:R-:W-:Y:S01]  /*0340*/  IMAD R14, R17, -0x56, R14 ;  /* 0xffffffaa110e7824 */ /* 0x000fe200078e020e */
[----:B------:R-:W-:Y:S01]  /*0350*/  PRMT R20, R20, 0x8880, RZ ;  /* 0x0000888014147816 */ /* 0x000fe200000000ff */
[----:B------:R-:W-:Y:S02]  /*0360*/  IMAD R23, R18, 0x54, R19 ;  /* 0x0000005412177824 */ /* 0x000fe400078e0213 */
[----:B------:R-:W3:Y:S01]  /*0370*/  LDC.64 R6, c[0x0][0x228] ;  /* 0x00008a00ff067b82 */ /* 0x000ee20000000a00 */
[C---:B------:R-:W-:Y:S01]  /*0380*/  ISETP.GE.AND P0, PT, R14.reuse, 0x54, PT ;  /* 0x000000540e00780c */ /* 0x040fe20003f06270 */
[----:B------:R-:W-:Y:S01]  /*0390*/  IMAD.MOV.U32 R16, RZ, RZ, R20 ;  /* 0x000000ffff107224 */ /* 0x000fe200078e0014 */
[----:B------:R-:W-:Y:S01]  /*03a0*/  ISETP.GT.AND P1, PT, R14, 0x54, PT ;  /* 0x000000540e00780c */ /* 0x000fe20003f24270 */
[C---:B------:R-:W-:Y:S01]  /*03b0*/  IMAD.IADD R17, R0.reuse, 0x1, -R21 ;  /* 0x0000000100117824 */ /* 0x040fe200078e0a15 */
[----:B------:R-:W-:Y:S01]  /*03c0*/  ISETP.LT.AND P3, PT, R0, 0x560, !P0 ;  /* 0x000005600000780c */ /* 0x000fe20004761270 */
[----:B------:R-:W-:Y:S01]  /*03d0*/  IMAD.U32 R21, R23, 0x4, R16 ;  /* 0x0000000417157824 */ /* 0x000fe200078e0010 */
[----:B------:R-:W-:Y:S01]  /*03e0*/  ISETP.NE.AND P2, PT, R14, 0x54, PT ;  /* 0x000000540e00780c */ /* 0x000fe20003f45270 */
[----:B------:R-:W5:Y:S01]  /*03f0*/  LDC.64 R8, c[0x0][0x238] ;  /* 0x00008e00ff087b82 */ /* 0x000f620000000a00 */
[C---:B------:R-:W-:Y:S01]  /*0400*/  ISETP.LT.AND P5, PT, R0.reuse, 0x560, P1 ;  /* 0x000005600000780c */ /* 0x040fe20000fa1270 */
[----:B------:R-:W-:Y:S01]  /*0410*/  IMAD R23, R15, 0x4, R17 ;  /* 0x000000040f177824 */ /* 0x000fe200078e0211 */
[----:B------:R-:W-:Y:S01]  /*0420*/  ISETP.LT.AND P4, PT, R0, 0x560, !P2 ;  /* 0x000005600000780c */ /* 0x000fe20005781270 */
[----:B--2---:R-:W-:Y:S01]  /*0430*/  IMAD.WIDE R12, R21, 0x4, R12 ;  /* 0x00000004150c7825 */ /* 0x004fe200078e020c */
[----:B------:R-:W-:-:S03]  /*0440*/  CS2R R20, SRZ ;  /* 0x0000000000147805 */ /* 0x000fc6000001ff00 */
[----:B------:R-:W2:Y:S01]  /*0450*/  LDC.64 R4, c[0x0][0x230] ;  /* 0x00008c00ff047b82 */ /* 0x000ea20000000a00 */
[----:B----4-:R-:W-:Y:S01]  /*0460*/  IMAD.WIDE R10, R19, 0x4, R10 ;  /* 0x00000004130a7825 */ /* 0x010fe200078e020a */
[----:B------:R-:W-:-:S03]  /*0470*/  CS2R R18, SRZ ;  /* 0x0000000000127805 */ /* 0x000fc6000001ff00 */
[----:B-1----:R-:W-:-:S03]  /*0480*/  IMAD.WIDE R14, R23, 0x4, R2 ;  /* 0x00000004170e7825 */ /* 0x002fc600078e0202 */
[----:B------:R-:W1:Y:S01]  /*0490*/  LDC.64 R2, c[0x0][0x240] ;  /* 0x00009000ff027b82 */ /* 0x000e620000000a00 */
[C---:B---3--:R-:W-:Y:S01]  /*04a0*/  IMAD.WIDE R6, R17.reuse, 0x4, R6 ;  /* 0x0000000411067825 */ /* 0x048fe200078e0206 */
[----:B------:R-:W3:Y:S04]  /*04b0*/  @P4 LDG.E.EL R18, desc[UR4][R14.64] ;  /* 0x000000040e124981 */ /* 0x000ee8000c2e1900 */
[----:B------:R-:W4:Y:S01]  /*04c0*/  @P4 LDG.E.EL R19, desc[UR4][R6.64] ;  /* 0x0000000406134981 */ /* 0x000f22000c2e1900 */
[----:B-----5:R-:W-:Y:S01]  /*04d0*/  IMAD.WIDE R8, R17, 0x4, R8 ;  /* 0x0000000411087825 */ /* 0x020fe200078e0208 */
[----:B------:R-:W-:-:S04]  /*04e0*/  CS2R R16, SRZ ;  /* 0x0000000000107805 */ /* 0x000fc8000001ff00 */
[----:B------:R-:W5:Y:S01]  /*04f0*/  @P5 LDG.E.EL R21, desc[UR4][R8.64] ;  /* 0x0000000408155981 */ /* 0x000f62000c2e1900 */
[----:B--2---:R-:W-:-:S03]  /*0500*/  IMAD.WIDE R4, R23, 0x4, R4 ;  /* 0x0000000417047825 */ /* 0x004fc600078e0204 */
[----:B------:R-:W2:Y:S04]  /*0510*/  @P3 LDG.E.EL R17, desc[UR4][R10.64] ;  /* 0x000000040a113981 */ /* 0x000ea8000c2e1900 */
[----:B------:R-:W2:Y:S04]  /*0520*/  @P3 LDG.E.EL R16, desc[UR4][R12.64] ;  /* 0x000000040c103981 */ /* 0x000ea8000c2e1900 */
[----:B------:R-:W2:Y:S01]  /*0530*/  @P5 LDG.E.EL R20, desc[UR4][R4.64] ;  /* 0x0000000404145981 */ /* 0x000ea2000c2e1900 */
[----:B-1----:R-:W-:Y:S01]  /*0540*/  IMAD.WIDE R2, R0, 0x4, R2 ;  /* 0x0000000400027825 */ /* 0x002fe200078e0202 */
[----:B---3--:R-:W-:-:S02]  /*0550*/  SEL R18, R18, RZ, P4 ;  /* 0x000000ff12127207 */ /* 0x008fc40002000000 */
[----:B----4-:R-:W-:Y:S02]  /*0560*/  SEL R19, R19, RZ, P4 ;  /* 0x000000ff13137207 */ /* 0x010fe40002000000 */
[----:B-----5:R-:W-:Y:S02]  /*0570*/  SEL R21, R21, RZ, P5 ;  /* 0x000000ff15157207 */ /* 0x020fe40002800000 */
[----:B--2---:R-:W-:Y:S02]  /*0580*/  SEL R17, R17, RZ, P3 ;  /* 0x000000ff11117207 */ /* 0x004fe40001800000 */
[----:B------:R-:W-:Y:S02]  /*0590*/  SEL R16, R16, RZ, P3 ;  /* 0x000000ff10107207 */ /* 0x000fe40001800000 */
[----:B------:R-:W-:Y:S02]  /*05a0*/  ISETP.GE.AND P3, PT, R0, 0x560, PT ;  /* 0x000005600000780c */ /* 0x000fe40003f66270 */
[----:B------:R-:W-:Y:S01]  /*05b0*/  SEL R20, R20, RZ, P5 ;  /* 0x000000ff14147207 */ /* 0x000fe20002800000 */
[----:B------:R-:W-:-:S04]  /*05c0*/  FADD R19, R18, R19 ;  /* 0x0000001312137221 */ /* 0x000fc80000000000 */
[----:B------:R-:W-:Y:S01]  /*05d0*/  FADD R21, R20, R21 ;  /* 0x0000001514157221 */ /* 0x000fe20000000000 */
[----:B------:R-:W-:-:S04]  /*05e0*/  FADD R16, R16, R17 ;  /* 0x0000001110107221 */ /* 0x000fc80000000000 */
[----:B------:R-:W-:-:S04]  /*05f0*/  @P2 FSEL R19, R21, RZ, P1 ;  /* 0x000000ff15132208 */ /* 0x000fc80000800000 */
[----:B------:R-:W-:Y:S01]  /*0600*/  FSEL R19, R16, R19, !P0 ;  /* 0x0000001310137208 */ /* 0x000fe20004000000 */
[----:B------:R-:W-:Y:S06]  /*0610*/  @P3 EXIT ;  /* 0x000000000000394d */ /* 0x000fec0003800000 */
[----:B------:R-:W-:Y:S01]  /*0620*/  STG.E desc[UR4][R2.64], R19 ;  /* 0x0000001302007986 */ /* 0x000fe2000c101904 */
[----:B------:R-:W-:Y:S05]  /*0630*/  EXIT ;  /* 0x000000000000794d */ /* 0x000fea0003800000 */
.L_x_0:
[----:B------:R-:W-:-:S00]  /*0640*/  BRA `(.L_x_0) ;  /* 0xfffffffc00fc7947 */ /* 0x000fc0000383ffff */
[----:B------:R-:W-:-:S00]  /*0650*/  NOP ;  /* 0x0000000000007918 */ /* 0x000fc00000000000 */
        /* <DEDUP_REMOVED lines=10> */
.L_x_1:


//--------------------- .nv.constant0.triton_poi_fused_cat_13 --------------------------
	.section	.nv.constant0.triton_poi_fused_cat_13,"a",@progbits
	.sectionflags	@""
	.align	4
.nv.constant0.triton_poi_fused_cat_13:
	.zero		588
